	.headerflags	@"EF_CUDA_TEXMODE_UNIFIED EF_CUDA_64BIT_ADDRESS EF_CUDA_ACCELERATORS EF_CUDA_SM90 EF_CUDA_VIRTUAL_SM(EF_CUDA_SM90)"
	.elftype	@"ET_EXEC"


//--------------------- .nv.info                  --------------------------
	.section	.nv.info,"",@"SHT_CUDA_INFO"
	.align	4


	//----- nvinfo : EIATTR_REGCOUNT
	.align		4
        /*0000*/ 	.byte	0x04, 0x2f
        /*0002*/ 	.short	(.L_1 - .L_0)
	.align		4
.L_0:
        /*0004*/ 	.word	index@(triton_poi_fused_cat_0)
        /*0008*/ 	.word	0x0000000e


	//----- nvinfo : EIATTR_MIN_STACK_SIZE
	.align		4
.L_1:
        /*000c*/ 	.byte	0x04, 0x12
        /*000e*/ 	.short	(.L_3 - .L_2)
	.align		4
.L_2:
        /*0010*/ 	.word	index@(triton_poi_fused_cat_0)
        /*0014*/ 	.word	0x00000000


	//----- nvinfo : EIATTR_FRAME_SIZE
	.align		4
.L_3:
        /*0018*/ 	.byte	0x04, 0x11
        /*001a*/ 	.short	(.L_5 - .L_4)
	.align		4
.L_4:
        /*001c*/ 	.word	index@(triton_poi_fused_cat_0)
        /*0020*/ 	.word	0x00000000


	//----- nvinfo : EIATTR_MIN_STACK_SIZE
	.align		4
.L_5:
        /*0024*/ 	.byte	0x04, 0x12
        /*0026*/ 	.short	(.L_7 - .L_6)
	.align		4
.L_6:
        /*0028*/ 	.word	index@(triton_poi_fused_cat_0)
        /*002c*/ 	.word	0x00000000
.L_7:


//--------------------- .nv.info.triton_poi_fused_cat_0 --------------------------
	.section	.nv.info.triton_poi_fused_cat_0,"",@"SHT_CUDA_INFO"
	.sectionflags	@""
	.align	4


	//----- nvinfo : EIATTR_CUDA_API_VERSION
	.align		4
        /*0000*/ 	.byte	0x04, 0x37
        /*0002*/ 	.short	(.L_9 - .L_8)
.L_8:
        /*0004*/ 	.word	0x0000007c


	//----- nvinfo : EIATTR_KPARAM_INFO
	.align		4
.L_9:
        /*0008*/ 	.byte	0x04, 0x17
        /*000a*/ 	.short	(.L_11 - .L_10)
.L_10:
        /*000c*/ 	.word	0x00000000
        /*0010*/ 	.short	0x0002
        /*0012*/ 	.short	0x0010
        /*0014*/ 	.byte	0x00, 0xf0, 0x11, 0x00


	//----- nvinfo : EIATTR_KPARAM_INFO
	.align		4
.L_11:
        /*0018*/ 	.byte	0x04, 0x17
        /*001a*/ 	.short	(.L_13 - .L_12)
.L_12:
        /*001c*/ 	.word	0x00000000
        /*0020*/ 	.short	0x0001
        /*0022*/ 	.short	0x0008
        /*0024*/ 	.byte	0x00, 0xf4, 0x21, 0x00


	//----- nvinfo : EIATTR_KPARAM_INFO
	.align		4
.L_13:
        /*0028*/ 	.byte	0x04, 0x17
        /*002a*/ 	.short	(.L_15 - .L_14)
.L_14:
        /*002c*/ 	.word	0x00000000
        /*0030*/ 	.short	0x0000
        /*0032*/ 	.short	0x0000
        /*0034*/ 	.byte	0x00, 0xf4, 0x21, 0x00


	//----- nvinfo : EIATTR_SPARSE_MMA_MASK
	.align		4
.L_15:
        /*0038*/ 	.byte	0x03, 0x50
        /*003a*/ 	.short	0x0000


	//----- nvinfo : EIATTR_MAXREG_COUNT
	.align		4
        /*003c*/ 	.byte	0x03, 0x1b
        /*003e*/ 	.short	0x00ff


	//----- nvinfo : EIATTR_EXIT_INSTR_OFFSETS
	.align		4
        /*0040*/ 	.byte	0x04, 0x1c
        /*0042*/ 	.short	(.L_17 - .L_16)


	//   ....[0]....
.L_16:
        /*0044*/ 	.word	0x00000220


	//   ....[1]....
        /*0048*/ 	.word	0x00000240


	//----- nvinfo : EIATTR_REQNTID
	.align		4
.L_17:
        /*004c*/ 	.byte	0x04, 0x10
        /*004e*/ 	.short	(.L_19 - .L_18)
.L_18:
        /*0050*/ 	.word	0x00000080
        /*0054*/ 	.word	0x00000001
        /*0058*/ 	.word	0x00000001


	//----- nvinfo : EIATTR_CBANK_PARAM_SIZE
	.align		4
.L_19:
        /*005c*/ 	.byte	0x03, 0x19
        /*005e*/ 	.short	0x0014


	//----- nvinfo : EIATTR_PARAM_CBANK
	.align		4
        /*0060*/ 	.byte	0x04, 0x0a
        /*0062*/ 	.short	(.L_21 - .L_20)
	.align		4
.L_20:
        /*0064*/ 	.word	index@(.nv.constant0.triton_poi_fused_cat_0)
        /*0068*/ 	.short	0x0210
        /*006a*/ 	.short	0x0014


	//----- nvinfo : EIATTR_SW_WAR
	.align		4
.L_21:
        /*006c*/ 	.byte	0x04, 0x36
        /*006e*/ 	.short	(.L_23 - .L_22)
.L_22:
        /*0070*/ 	.word	0x00000008
.L_23:


//--------------------- .nv.callgraph             --------------------------
	.section	.nv.callgraph,"",@"SHT_CUDA_CALLGRAPH"
	.align	4
	.sectionentsize	8
	.align		4
        /*0000*/ 	.word	0x00000000
	.align		4
        /*0004*/ 	.word	0xffffffff
	.align		4
        /*0008*/ 	.word	0x00000000
	.align		4
        /*000c*/ 	.word	0xfffffffe
	.align		4
        /*0010*/ 	.word	0x00000000
	.align		4
        /*0014*/ 	.word	0xfffffffd
	.align		4
        /*0018*/ 	.word	0x00000000
	.align		4
        /*001c*/ 	.word	0xfffffffc


//--------------------- .text.triton_poi_fused_cat_0 --------------------------
	.section	.text.triton_poi_fused_cat_0,"ax",@progbits
	.align	128
        .global         triton_poi_fused_cat_0
        .type           triton_poi_fused_cat_0,@function
        .size           triton_poi_fused_cat_0,(.L_x_1 - triton_poi_fused_cat_0)
        .other          triton_poi_fused_cat_0,@"STO_CUDA_ENTRY STV_DEFAULT"
triton_poi_fused_cat_0:
.text.triton_poi_fused_cat_0:
[----:B------:R-:W0:Y:S02]  /*0000*/  LDC R1, c[0x0][0x28] ;  /* 0x00000a00ff017b82 */ /* 0x000e240000000800 */
[----:B------:R-:W1:Y:S01]  /*0010*/  S2R R0, SR_TID.X ;  /* 0x0000000000007919 */ /* 0x000e620000002100 */
[----:B------:R-:W-:Y:S01]  /*0020*/  IMAD.MOV.U32 R8, RZ, RZ, RZ ;  /* 0x000000ffff087224 */ /* 0x000fe200078e00ff */
[----:B------:R-:W-:Y:S01]  /*0030*/  ULDC.64 UR4, c[0x0][0x208] ;  /* 0x0000820000047ab9 */ /* 0x000fe20000000a00 */
[----:B------:R-:W2:Y:S01]  /*0040*/  S2R R9, SR_CTAID.X ;  /* 0x0000000000097919 */ /* 0x000ea20000002500 */
[----:B-1----:R-:W-:-:S05]  /*0050*/  LOP3.LUT R0, R0, 0x7f, RZ, 0xc0, !PT ;  /* 0x0000007f00007812 */ /* 0x002fca00078ec0ff */
[----:B--2---:R-:W-:-:S04]  /*0060*/  IMAD R9, R9, 0x80, R0 ;  /* 0x0000008009097824 */ /* 0x004fc800078e0200 */
[C---:B------:R-:W-:Y:S01]  /*0070*/  IMAD.HI R0, R9.reuse, 0x2aaaaaab, RZ ;  /* 0x2aaaaaab09007827 */ /* 0x040fe200078e02ff */
[----:B------:R-:W-:-:S04]  /*0080*/  ISETP.GE.AND P2, PT, R9, 0x180, PT ;  /* 0x000001800900780c */ /* 0x000fc80003f46270 */
[----:B------:R-:W-:-:S04]  /*0090*/  SHF.R.U32.HI R5, RZ, 0x1f, R0 ;  /* 0x0000001fff057819 */ /* 0x000fc80000011600 */
[CC--:B------:R-:W-:Y:S02]  /*00a0*/  LEA.HI.SX32 R4, R0.reuse, R5.reuse, 0x1f ;  /* 0x0000000500047211 */ /* 0x0c0fe400078ffaff */
[----:B------:R-:W-:Y:S02]  /*00b0*/  LEA.HI R0, R0, R5, RZ, 0x1c ;  /* 0x0000000500007211 */ /* 0x000fe400078fe0ff */
[----:B------:R-:W-:-:S04]  /*00c0*/  SHF.R.S32.HI R3, RZ, 0x1f, R4 ;  /* 0x0000001fff037819 */ /* 0x000fc80000011404 */
[----:B------:R-:W-:-:S04]  /*00d0*/  LEA.HI R3, R3, R4, RZ, 0x3 ;  /* 0x0000000403037211 */ /* 0x000fc800078f18ff */
[----:B------:R-:W-:Y:S02]  /*00e0*/  LOP3.LUT R7, R3, 0xfffffff8, RZ, 0xc0, !PT ;  /* 0xfffffff803077812 */ /* 0x000fe400078ec0ff */
[----:B------:R-:W1:Y:S03]  /*00f0*/  LDC.64 R2, c[0x0][0x210] ;  /* 0x00008400ff027b82 */ /* 0x000e660000000a00 */
[C---:B------:R-:W-:Y:S02]  /*0100*/  IMAD.IADD R7, R4.reuse, 0x1, -R7 ;  /* 0x0000000104077824 */ /* 0x040fe400078e0a07 */
[----:B------:R-:W-:Y:S02]  /*0110*/  IMAD R4, R4, -0xc, R9 ;  /* 0xfffffff404047824 */ /* 0x000fe400078e0209 */
[----:B------:R-:W-:Y:S01]  /*0120*/  IMAD R5, R0, 0x4, R7 ;  /* 0x0000000400057824 */ /* 0x000fe200078e0207 */
[C---:B------:R-:W-:Y:S01]  /*0130*/  ISETP.GE.AND P3, PT, R7.reuse, 0x4, PT ;  /* 0x000000040700780c */ /* 0x040fe20003f66270 */
[----:B------:R-:W-:Y:S01]  /*0140*/  IMAD.MOV.U32 R0, RZ, RZ, RZ ;  /* 0x000000ffff007224 */ /* 0x000fe200078e00ff */
[----:B------:R-:W-:Y:S01]  /*0150*/  ISETP.GT.AND P1, PT, R7, 0x3, !P2 ;  /* 0x000000030700780c */ /* 0x000fe20005724270 */
[----:B------:R-:W-:Y:S01]  /*0160*/  IMAD R5, R5, 0xc, R4 ;  /* 0x0000000c05057824 */ /* 0x000fe200078e0204 */
[----:B------:R-:W-:-:S03]  /*0170*/  ISETP.LT.AND P0, PT, R9, 0x180, !P3 ;  /* 0x000001800900780c */ /* 0x000fc60005f01270 */
[----:B------:R-:W-:-:S04]  /*0180*/  IMAD.SHL.U32 R5, R5, 0x2, RZ ;  /* 0x0000000205057824 */ /* 0x000fc800078e00ff */
[C---:B------:R-:W-:Y:S02]  /*0190*/  VIADD R7, R5.reuse, 0xffffffa1 ;  /* 0xffffffa105077836 */ /* 0x040fe40000000000 */
[----:B-1----:R-:W-:-:S04]  /*01a0*/  IMAD.WIDE R4, R5, 0x4, R2 ;  /* 0x0000000405047825 */ /* 0x002fc800078e0202 */
[----:B------:R-:W-:Y:S01]  /*01b0*/  IMAD.WIDE R2, R7, 0x4, R2 ;  /* 0x0000000407027825 */ /* 0x000fe200078e0202 */
[----:B------:R-:W2:Y:S01]  /*01c0*/  @P0 LDG.E.EL R0, desc[UR4][R4.64] ;  /* 0x0000000404000981 */ /* 0x000ea2000c2e1900 */
[----:B------:R-:W1:Y:S03]  /*01d0*/  LDC.64 R6, c[0x0][0x218] ;  /* 0x00008600ff067b82 */ /* 0x000e660000000a00 */
[----:B------:R-:W3:Y:S01]  /*01e0*/  @P1 LDG.E.EL R8, desc[UR4][R2.64] ;  /* 0x0000000402081981 */ /* 0x000ee2000c2e1900 */
[----:B-1----:R-:W-:Y:S01]  /*01f0*/  IMAD.WIDE R6, R9, 0x4, R6 ;  /* 0x0000000409067825 */ /* 0x002fe200078e0206 */
[----:B--2---:R-:W-:Y:S02]  /*0200*/  SEL R11, R0, RZ, P0 ;  /* 0x000000ff000b7207 */ /* 0x004fe40000000000 */
[----:B---3--:R-:W-:Y:S01]  /*0210*/  @P3 SEL R11, R8, RZ, P1 ;  /* 0x000000ff080b3207 */ /* 0x008fe20000800000 */
[----:B------:R-:W-:Y:S06]  /*0220*/  @P2 EXIT ;  /* 0x000000000000294d */ /* 0x000fec0003800000 */
[----:B------:R-:W-:Y:S01]  /*0230*/  STG.E desc[UR4][R6.64], R11 ;  /* 0x0000000b06007986 */ /* 0x000fe2000c101904 */
[----:B------:R-:W-:Y:S05]  /*0240*/  EXIT ;  /* 0x000000000000794d */ /* 0x000fea0003800000 */
.L_x_0:
[----:B------:R-:W-:-:S00]  /*0250*/  BRA `(.L_x_0) ;  /* 0xfffffffc00fc7947 */ /* 0x000fc0000383ffff */
[----:B------:R-:W-:-:S00]  /*0260*/  NOP ;  /* 0x0000000000007918 */ /* 0x000fc00000000000 */
        /* <DEDUP_REMOVED lines=9> */
.L_x_1:


//--------------------- .nv.constant0.triton_poi_fused_cat_0 --------------------------
	.section	.nv.constant0.triton_poi_fused_cat_0,"a",@progbits
	.sectionflags	@""
	.align	4
.nv.constant0.triton_poi_fused_cat_0:
	.zero		548
